	.headerflags	@"EF_CUDA_TEXMODE_UNIFIED EF_CUDA_64BIT_ADDRESS EF_CUDA_ACCELERATORS EF_CUDA_SM90 EF_CUDA_VIRTUAL_SM(EF_CUDA_SM90)"
	.elftype	@"ET_EXEC"


//--------------------- .nv.info                  --------------------------
	.section	.nv.info,"",@"SHT_CUDA_INFO"
	.align	4


	//----- nvinfo : EIATTR_REGCOUNT
	.align		4
        /*0000*/ 	.byte	0x04, 0x2f
        /*0002*/ 	.short	(.L_1 - .L_0)
	.align		4
.L_0:
        /*0004*/ 	.word	index@(triton_poi_fused__unsafe_index_add_mul_sub_19)
        /*0008*/ 	.word	0x00000016


	//----- nvinfo : EIATTR_MIN_STACK_SIZE
	.align		4
.L_1:
        /*000c*/ 	.byte	0x04, 0x12
        /*000e*/ 	.short	(.L_3 - .L_2)
	.align		4
.L_2:
        /*0010*/ 	.word	index@(triton_poi_fused__unsafe_index_add_mul_sub_19)
        /*0014*/ 	.word	0x00000000


	//----- nvinfo : EIATTR_FRAME_SIZE
	.align		4
.L_3:
        /*0018*/ 	.byte	0x04, 0x11
        /*001a*/ 	.short	(.L_5 - .L_4)
	.align		4
.L_4:
        /*001c*/ 	.word	index@(triton_poi_fused__unsafe_index_add_mul_sub_19)
        /*0020*/ 	.word	0x00000000


	//----- nvinfo : EIATTR_MIN_STACK_SIZE
	.align		4
.L_5:
        /*0024*/ 	.byte	0x04, 0x12
        /*0026*/ 	.short	(.L_7 - .L_6)
	.align		4
.L_6:
        /*0028*/ 	.word	index@(triton_poi_fused__unsafe_index_add_mul_sub_19)
        /*002c*/ 	.word	0x00000000
.L_7:


//--------------------- .nv.info.triton_poi_fused__unsafe_index_add_mul_sub_19 --------------------------
	.section	.nv.info.triton_poi_fused__unsafe_index_add_mul_sub_19,"",@"SHT_CUDA_INFO"
	.sectionflags	@""
	.align	4


	//----- nvinfo : EIATTR_CUDA_API_VERSION
	.align		4
        /*0000*/ 	.byte	0x04, 0x37
        /*0002*/ 	.short	(.L_9 - .L_8)
.L_8:
        /*0004*/ 	.word	0x0000007c


	//----- nvinfo : EIATTR_KPARAM_INFO
	.align		4
.L_9:
        /*0008*/ 	.byte	0x04, 0x17
        /*000a*/ 	.short	(.L_11 - .L_10)
.L_10:
        /*000c*/ 	.word	0x00000000
        /*0010*/ 	.short	0x0008
        /*0012*/ 	.short	0x0040
        /*0014*/ 	.byte	0x00, 0xf0, 0x11, 0x00


	//----- nvinfo : EIATTR_KPARAM_INFO
	.align		4
.L_11:
        /*0018*/ 	.byte	0x04, 0x17
        /*001a*/ 	.short	(.L_13 - .L_12)
.L_12:
        /*001c*/ 	.word	0x00000000
        /*0020*/ 	.short	0x0007
        /*0022*/ 	.short	0x0038
        /*0024*/ 	.byte	0x00, 0xf4, 0x21, 0x00


	//----- nvinfo : EIATTR_KPARAM_INFO
	.align		4
.L_13:
        /*0028*/ 	.byte	0x04, 0x17
        /*002a*/ 	.short	(.L_15 - .L_14)
.L_14:
        /*002c*/ 	.word	0x00000000
        /*0030*/ 	.short	0x0006
        /*0032*/ 	.short	0x0030
        /*0034*/ 	.byte	0x00, 0xf4, 0x21, 0x00


	//----- nvinfo : EIATTR_KPARAM_INFO
	.align		4
.L_15:
        /*0038*/ 	.byte	0x04, 0x17
        /*003a*/ 	.short	(.L_17 - .L_16)
.L_16:
        /*003c*/ 	.word	0x00000000
        /*0040*/ 	.short	0x0005
        /*0042*/ 	.short	0x0028
        /*0044*/ 	.byte	0x00, 0xf4, 0x21, 0x00


	//----- nvinfo : EIATTR_KPARAM_INFO
	.align		4
.L_17:
        /*0048*/ 	.byte	0x04, 0x17
        /*004a*/ 	.short	(.L_19 - .L_18)
.L_18:
        /*004c*/ 	.word	0x00000000
        /*0050*/ 	.short	0x0004
        /*0052*/ 	.short	0x0020
        /*0054*/ 	.byte	0x00, 0xf4, 0x21, 0x00


	//----- nvinfo : EIATTR_KPARAM_INFO
	.align		4
.L_19:
        /*0058*/ 	.byte	0x04, 0x17
        /*005a*/ 	.short	(.L_21 - .L_20)
.L_20:
        /*005c*/ 	.word	0x00000000
        /*0060*/ 	.short	0x0003
        /*0062*/ 	.short	0x0018
        /*0064*/ 	.byte	0x00, 0xf4, 0x21, 0x00


	//----- nvinfo : EIATTR_KPARAM_INFO
	.align		4
.L_21:
        /*0068*/ 	.byte	0x04, 0x17
        /*006a*/ 	.short	(.L_23 - .L_22)
.L_22:
        /*006c*/ 	.word	0x00000000
        /*0070*/ 	.short	0x0002
        /*0072*/ 	.short	0x0010
        /*0074*/ 	.byte	0x00, 0xf4, 0x21, 0x00


	//----- nvinfo : EIATTR_KPARAM_INFO
	.align		4
.L_23:
        /*0078*/ 	.byte	0x04, 0x17
        /*007a*/ 	.short	(.L_25 - .L_24)
.L_24:
        /*007c*/ 	.word	0x00000000
        /*0080*/ 	.short	0x0001
        /*0082*/ 	.short	0x0008
        /*0084*/ 	.byte	0x00, 0xf4, 0x21, 0x00


	//----- nvinfo : EIATTR_KPARAM_INFO
	.align		4
.L_25:
        /*0088*/ 	.byte	0x04, 0x17
        /*008a*/ 	.short	(.L_27 - .L_26)
.L_26:
        /*008c*/ 	.word	0x00000000
        /*0090*/ 	.short	0x0000
        /*0092*/ 	.short	0x0000
        /*0094*/ 	.byte	0x00, 0xf4, 0x21, 0x00


	//----- nvinfo : EIATTR_SPARSE_MMA_MASK
	.align		4
.L_27:
        /*0098*/ 	.byte	0x03, 0x50
        /*009a*/ 	.short	0x0000


	//----- nvinfo : EIATTR_MAXREG_COUNT
	.align		4
        /*009c*/ 	.byte	0x03, 0x1b
        /*009e*/ 	.short	0x00ff


	//----- nvinfo : EIATTR_EXIT_INSTR_OFFSETS
	.align		4
        /*00a0*/ 	.byte	0x04, 0x1c
        /*00a2*/ 	.short	(.L_29 - .L_28)


	//   ....[0]....
.L_28:
        /*00a4*/ 	.word	0x00000570


	//----- nvinfo : EIATTR_REQNTID
	.align		4
.L_29:
        /*00a8*/ 	.byte	0x04, 0x10
        /*00aa*/ 	.short	(.L_31 - .L_30)
.L_30:
        /*00ac*/ 	.word	0x00000080
        /*00b0*/ 	.word	0x00000001
        /*00b4*/ 	.word	0x00000001


	//----- nvinfo : EIATTR_CBANK_PARAM_SIZE
	.align		4
.L_31:
        /*00b8*/ 	.byte	0x03, 0x19
        /*00ba*/ 	.short	0x0044


	//----- nvinfo : EIATTR_PARAM_CBANK
	.align		4
        /*00bc*/ 	.byte	0x04, 0x0a
        /*00be*/ 	.short	(.L_33 - .L_32)
	.align		4
.L_32:
        /*00c0*/ 	.word	index@(.nv.constant0.triton_poi_fused__unsafe_index_add_mul_sub_19)
        /*00c4*/ 	.short	0x0210
        /*00c6*/ 	.short	0x0044


	//----- nvinfo : EIATTR_SW_WAR
	.align		4
.L_33:
        /*00c8*/ 	.byte	0x04, 0x36
        /*00ca*/ 	.short	(.L_35 - .L_34)
.L_34:
        /*00cc*/ 	.word	0x00000008
.L_35:


//--------------------- .nv.callgraph             --------------------------
	.section	.nv.callgraph,"",@"SHT_CUDA_CALLGRAPH"
	.align	4
	.sectionentsize	8
	.align		4
        /*0000*/ 	.word	0x00000000
	.align		4
        /*0004*/ 	.word	0xffffffff
	.align		4
        /*0008*/ 	.word	0x00000000
	.align		4
        /*000c*/ 	.word	0xfffffffe
	.align		4
        /*0010*/ 	.word	0x00000000
	.align		4
        /*0014*/ 	.word	0xfffffffd
	.align		4
        /*0018*/ 	.word	0x00000000
	.align		4
        /*001c*/ 	.word	0xfffffffc


//--------------------- .text.triton_poi_fused__unsafe_index_add_mul_sub_19 --------------------------
	.section	.text.triton_poi_fused__unsafe_index_add_mul_sub_19,"ax",@progbits
	.align	128
        .global         triton_poi_fused__unsafe_index_add_mul_sub_19
        .type           triton_poi_fused__unsafe_index_add_mul_sub_19,@function
        .size           triton_poi_fused__unsafe_index_add_mul_sub_19,(.L_x_1 - triton_poi_fused__unsafe_index_add_mul_sub_19)
        .other          triton_poi_fused__unsafe_index_add_mul_sub_19,@"STO_CUDA_ENTRY STV_DEFAULT"
triton_poi_fused__unsafe_index_add_mul_sub_19:
.text.triton_poi_fused__unsafe_index_add_mul_sub_19:
[----:B------:R-:W-:Y:S01]  /*0000*/  LDC R1, c[0x0][0x28] ;  /* 0x00000a00ff017b82 */ /* 0x000fe20000000800 */
[----:B------:R-:W1:Y:S07]  /*0010*/  S2R R3, SR_TID.X ;  /* 0x0000000000037919 */ /* 0x000e6e0000002100 */
[----:B------:R-:W2:Y:S01]  /*0020*/  LDC.64 R14, c[0x0][0x218] ;  /* 0x00008600ff0e7b82 */ /* 0x000ea20000000a00 */
[----:B------:R-:W-:Y:S01]  /*0030*/  ULDC.64 UR4, c[0x0][0x208] ;  /* 0x0000820000047ab9 */ /* 0x000fe20000000a00 */
[----:B------:R-:W-:Y:S01]  /*0040*/  ULDC.64 UR6, c[0x0][0x228] ;  /* 0x00008a0000067ab9 */ /* 0x000fe20000000a00 */
[----:B------:R-:W3:Y:S05]  /*0050*/  S2R R6, SR_CTAID.X ;  /* 0x0000000000067919 */ /* 0x000eea0000002500 */
[----:B------:R-:W4:Y:S08]  /*0060*/  LDC.64 R12, c[0x0][0x240] ;  /* 0x00009000ff0c7b82 */ /* 0x000f300000000a00 */
[----:B------:R-:W5:Y:S08]  /*0070*/  LDC.64 R10, c[0x0][0x220] ;  /* 0x00008800ff0a7b82 */ /* 0x000f700000000a00 */
[----:B------:R-:W4:Y:S01]  /*0080*/  LDC.64 R8, c[0x0][0x230] ;  /* 0x00008c00ff087b82 */ /* 0x000f220000000a00 */
[----:B-1----:R-:W-:-:S05]  /*0090*/  LOP3.LUT R3, R3, 0x7f, RZ, 0xc0, !PT ;  /* 0x0000007f03037812 */ /* 0x002fca00078ec0ff */
[----:B---3--:R-:W-:-:S05]  /*00a0*/  IMAD R0, R6, 0x80, R3 ;  /* 0x0000008006007824 */ /* 0x008fca00078e0203 */
[----:B------:R-:W-:-:S04]  /*00b0*/  SHF.R.S32.HI R3, RZ, 0x1f, R0 ;  /* 0x0000001fff037819 */ /* 0x000fc80000011400 */
[----:B------:R-:W-:-:S04]  /*00c0*/  LEA.HI R3, R3, R0, RZ, 0x4 ;  /* 0x0000000003037211 */ /* 0x000fc800078f20ff */
[----:B------:R-:W-:Y:S02]  /*00d0*/  SHF.R.S32.HI R2, RZ, 0x4, R3 ;  /* 0x00000004ff027819 */ /* 0x000fe40000011403 */
[----:B------:R-:W-:Y:S02]  /*00e0*/  LOP3.LUT R3, R3, 0xfffffff0, RZ, 0xc0, !PT ;  /* 0xfffffff003037812 */ /* 0x000fe400078ec0ff */
[----:B------:R-:W-:-:S04]  /*00f0*/  LEA.HI R4, R2, R2, RZ, 0x4 ;  /* 0x0000000202047211 */ /* 0x000fc800078f20ff */
[----:B------:R-:W-:-:S05]  /*0100*/  LOP3.LUT R5, R4, 0xfffffff0, RZ, 0xc0, !PT ;  /* 0xfffffff004057812 */ /* 0x000fca00078ec0ff */
[----:B------:R-:W-:-:S04]  /*0110*/  IMAD.IADD R2, R2, 0x1, -R5 ;  /* 0x0000000102027824 */ /* 0x000fc800078e0a05 */
[----:B--2---:R-:W-:-:S05]  /*0120*/  IMAD.WIDE R14, R2, 0x8, R14 ;  /* 0x00000008020e7825 */ /* 0x004fca00078e020e */
[----:B------:R-:W2:Y:S01]  /*0130*/  LDG.E.EL.64 R4, desc[UR4][R14.64] ;  /* 0x000000040e047981 */ /* 0x000ea2000c2e1b00 */
[----:B------:R-:W-:Y:S02]  /*0140*/  IMAD.IADD R3, R0, 0x1, -R3 ;  /* 0x0000000100037824 */ /* 0x000fe400078e0a03 */
[----:B----4-:R-:W-:-:S04]  /*0150*/  IMAD.WIDE R16, R2, 0x8, R12 ;  /* 0x0000000802107825 */ /* 0x010fc800078e020c */
[----:B-----5:R-:W-:-:S04]  /*0160*/  IMAD.WIDE R12, R3, 0x8, R10 ;  /* 0x00000008030c7825 */ /* 0x020fc800078e020a */
[----:B0-----:R-:W-:Y:S02]  /*0170*/  IMAD.WIDE R10, R3, 0x8, R8 ;  /* 0x00000008030a7825 */ /* 0x001fe400078e0208 */
[----:B------:R-:W3:Y:S04]  /*0180*/  LDG.E.EL.64 R8, desc[UR4][R16.64] ;  /* 0x0000000410087981 */ /* 0x000ee8000c2e1b00 */
[----:B------:R-:W4:Y:S04]  /*0190*/  LDG.E.EL.64 R12, desc[UR4][R12.64] ;  /* 0x000000040c0c7981 */ /* 0x000f28000c2e1b00 */
[----:B------:R-:W5:Y:S01]  /*01a0*/  LDG.E.EL.64 R10, desc[UR4][R10.64] ;  /* 0x000000040a0a7981 */ /* 0x000f62000c2e1b00 */
[----:B--2---:R-:W-:-:S04]  /*01b0*/  SHF.R.U32.HI R7, RZ, 0x1c, R5 ;  /* 0x0000001cff077819 */ /* 0x004fc80000011605 */
[----:B------:R-:W-:-:S04]  /*01c0*/  LOP3.LUT R7, R7, 0x8, RZ, 0xc0, !PT ;  /* 0x0000000807077812 */ /* 0x000fc800078ec0ff */
[----:B------:R-:W-:Y:S02]  /*01d0*/  IADD3 R4, P0, R4, R7, RZ ;  /* 0x0000000704047210 */ /* 0x000fe40007f1e0ff */
[----:B---3--:R-:W-:-:S03]  /*01e0*/  SHF.R.U32.HI R7, RZ, 0x1c, R9 ;  /* 0x0000001cff077819 */ /* 0x008fc60000011609 */
[----:B------:R-:W-:Y:S01]  /*01f0*/  IMAD.X R19, RZ, RZ, R5, P0 ;  /* 0x000000ffff137224 */ /* 0x000fe200000e0605 */
[----:B------:R-:W-:Y:S02]  /*0200*/  LOP3.LUT R5, R7, 0x8, RZ, 0xc0, !PT ;  /* 0x0000000807057812 */ /* 0x000fe400078ec0ff */
[C---:B----4-:R-:W-:Y:S02]  /*0210*/  LEA R18, P1, R12.reuse, UR6, 0x2 ;  /* 0x000000060c127c11 */ /* 0x050fe4000f8210ff */
[----:B------:R-:W-:Y:S02]  /*0220*/  IADD3 R8, P2, R8, R5, RZ ;  /* 0x0000000508087210 */ /* 0x000fe40007f5e0ff */
[--C-:B------:R-:W-:Y:S02]  /*0230*/  LEA.HI.X R7, R12, UR7, R13.reuse, 0x2, P1 ;  /* 0x000000070c077c11 */ /* 0x100fe400088f140d */
[----:B------:R-:W-:Y:S01]  /*0240*/  SHF.R.U32.HI R14, RZ, 0x1a, R13 ;  /* 0x0000001aff0e7819 */ /* 0x000fe2000001160d */
[----:B------:R-:W-:Y:S01]  /*0250*/  IMAD.X R5, RZ, RZ, R9, P2 ;  /* 0x000000ffff057224 */ /* 0x000fe200010e0609 */
[----:B-----5:R-:W-:-:S02]  /*0260*/  LEA R12, P1, R10, UR6, 0x2 ;  /* 0x000000060a0c7c11 */ /* 0x020fc4000f8210ff */
[--C-:B------:R-:W-:Y:S02]  /*0270*/  SHF.R.U32.HI R15, RZ, 0x1a, R11.reuse ;  /* 0x0000001aff0f7819 */ /* 0x100fe4000001160b */
[----:B------:R-:W-:Y:S02]  /*0280*/  LOP3.LUT R17, R14, 0x20, RZ, 0xc0, !PT ;  /* 0x000000200e117812 */ /* 0x000fe400078ec0ff */
[----:B------:R-:W-:Y:S01]  /*0290*/  LEA.HI.X R11, R10, UR7, R11, 0x2, P1 ;  /* 0x000000070a0b7c11 */ /* 0x000fe200088f140b */
[C---:B------:R-:W-:Y:S01]  /*02a0*/  IMAD.SHL.U32 R10, R4.reuse, 0x20, RZ ;  /* 0x00000020040a7824 */ /* 0x040fe200078e00ff */
[----:B------:R-:W-:Y:S02]  /*02b0*/  SHF.R.S32.HI R13, RZ, 0x18, R6 ;  /* 0x00000018ff0d7819 */ /* 0x000fe40000011406 */
[----:B------:R-:W-:Y:S02]  /*02c0*/  SHF.L.U64.HI R9, R4, 0x5, R19 ;  /* 0x0000000504097819 */ /* 0x000fe40000010213 */
[C---:B------:R-:W-:Y:S01]  /*02d0*/  SHF.L.U64.HI R16, R8.reuse, 0x5, R5 ;  /* 0x0000000508107819 */ /* 0x040fe20000010205 */
[----:B------:R-:W-:Y:S01]  /*02e0*/  IMAD.SHL.U32 R8, R8, 0x20, RZ ;  /* 0x0000002008087824 */ /* 0x000fe200078e00ff */
[----:B------:R-:W0:Y:S01]  /*02f0*/  LDC.64 R4, c[0x0][0x238] ;  /* 0x00008e00ff047b82 */ /* 0x000e220000000a00 */
[----:B------:R-:W-:-:S02]  /*0300*/  LOP3.LUT R15, R15, 0x20, RZ, 0xc0, !PT ;  /* 0x000000200f0f7812 */ /* 0x000fc400078ec0ff */
[----:B------:R-:W-:Y:S02]  /*0310*/  IADD3 R17, P0, R17, R18, RZ ;  /* 0x0000001211117210 */ /* 0x000fe40007f1e0ff */
[----:B------:R-:W-:Y:S02]  /*0320*/  SGXT R13, R13, 0x1 ;  /* 0x000000010d0d781a */ /* 0x000fe40000000200 */
[----:B------:R-:W-:Y:S01]  /*0330*/  IADD3 R15, P2, R15, R12, RZ ;  /* 0x0000000c0f0f7210 */ /* 0x000fe20007f5e0ff */
[----:B------:R-:W-:Y:S01]  /*0340*/  IMAD.X R19, RZ, RZ, R7, P0 ;  /* 0x000000ffff137224 */ /* 0x000fe200000e0607 */
[----:B------:R-:W-:Y:S01]  /*0350*/  LEA.HI R13, R13, R0, RZ, 0x8 ;  /* 0x000000000d0d7211 */ /* 0x000fe200078f40ff */
[----:B------:R-:W1:Y:S01]  /*0360*/  LDC.64 R6, c[0x0][0x248] ;  /* 0x00009200ff067b82 */ /* 0x000e620000000a00 */
[----:B------:R-:W-:Y:S01]  /*0370*/  IADD3 R14, P1, R10, R17, RZ ;  /* 0x000000110a0e7210 */ /* 0x000fe20007f3e0ff */
[----:B------:R-:W-:Y:S01]  /*0380*/  IMAD.X R18, RZ, RZ, R11, P2 ;  /* 0x000000ffff127224 */ /* 0x000fe200010e060b */
[----:B------:R-:W-:-:S02]  /*0390*/  IADD3 R12, P4, R8, R17, RZ ;  /* 0x00000011080c7210 */ /* 0x000fc40007f9e0ff */
[----:B------:R-:W-:Y:S02]  /*03a0*/  IADD3 R10, P3, R15, R10, RZ ;  /* 0x0000000a0f0a7210 */ /* 0x000fe40007f7e0ff */
[----:B------:R-:W-:Y:S01]  /*03b0*/  IADD3 R8, P5, R8, R15, RZ ;  /* 0x0000000f08087210 */ /* 0x000fe20007fbe0ff */
[----:B------:R-:W-:Y:S01]  /*03c0*/  IMAD.X R15, R9, 0x1, R19, P1 ;  /* 0x00000001090f7824 */ /* 0x000fe200008e0613 */
[----:B------:R-:W-:Y:S01]  /*03d0*/  SHF.R.S32.HI R17, RZ, 0x8, R13 ;  /* 0x00000008ff117819 */ /* 0x000fe2000001140d */
[----:B------:R-:W-:Y:S02]  /*03e0*/  IMAD.X R11, R18, 0x1, R9, P3 ;  /* 0x00000001120b7824 */ /* 0x000fe400018e0609 */
[C---:B------:R-:W-:Y:S02]  /*03f0*/  IMAD.X R13, R16.reuse, 0x1, R19, P4 ;  /* 0x00000001100d7824 */ /* 0x040fe400020e0613 */
[----:B------:R-:W-:Y:S02]  /*0400*/  IMAD.SHL.U32 R17, R17, 0x40, RZ ;  /* 0x0000004011117824 */ /* 0x000fe400078e00ff */
[----:B------:R-:W-:-:S02]  /*0410*/  IMAD.X R9, R16, 0x1, R18, P5 ;  /* 0x0000000110097824 */ /* 0x000fc400028e0612 */
[----:B------:R-:W-:-:S04]  /*0420*/  IMAD.WIDE R14, R17, 0x4, R14 ;  /* 0x00000004110e7825 */ /* 0x000fc800078e020e */
[C---:B------:R-:W-:Y:S02]  /*0430*/  IMAD.WIDE R12, R17.reuse, 0x4, R12 ;  /* 0x00000004110c7825 */ /* 0x040fe400078e020c */
[----:B------:R-:W2:Y:S02]  /*0440*/  LDG.E.EL R15, desc[UR4][R14.64] ;  /* 0x000000040e0f7981 */ /* 0x000ea4000c2e1900 */
[C---:B------:R-:W-:Y:S02]  /*0450*/  IMAD.WIDE R10, R17.reuse, 0x4, R10 ;  /* 0x00000004110a7825 */ /* 0x040fe400078e020a */
[----:B------:R-:W3:Y:S02]  /*0460*/  LDG.E.EL R13, desc[UR4][R12.64] ;  /* 0x000000040c0d7981 */ /* 0x000ee4000c2e1900 */
[----:B------:R-:W-:Y:S02]  /*0470*/  IMAD.WIDE R8, R17, 0x4, R8 ;  /* 0x0000000411087825 */ /* 0x000fe400078e0208 */
[----:B------:R-:W2:Y:S02]  /*0480*/  LDG.E.EL R10, desc[UR4][R10.64] ;  /* 0x000000040a0a7981 */ /* 0x000ea4000c2e1900 */
[----:B0-----:R-:W-:-:S02]  /*0490*/  IMAD.WIDE R4, R3, 0x4, R4 ;  /* 0x0000000403047825 */ /* 0x001fc400078e0204 */
[----:B------:R-:W3:Y:S02]  /*04a0*/  LDG.E.EL R8, desc[UR4][R8.64] ;  /* 0x0000000408087981 */ /* 0x000ee4000c2e1900 */
[----:B-1----:R-:W-:Y:S02]  /*04b0*/  IMAD.WIDE R6, R2, 0x4, R6 ;  /* 0x0000000402067825 */ /* 0x002fe400078e0206 */
[----:B------:R-:W4:Y:S01]  /*04c0*/  LDG.E.EL R4, desc[UR4][R4.64] ;  /* 0x0000000404047981 */ /* 0x000f22000c2e1900 */
[----:B------:R-:W0:Y:S03]  /*04d0*/  LDC.64 R2, c[0x0][0x210] ;  /* 0x00008400ff027b82 */ /* 0x000e260000000a00 */
[----:B------:R-:W5:Y:S01]  /*04e0*/  LDG.E.EL R6, desc[UR4][R6.64] ;  /* 0x0000000406067981 */ /* 0x000f62000c2e1900 */
[----:B0-----:R-:W-:-:S04]  /*04f0*/  IMAD.WIDE R2, R0, 0x4, R2 ;  /* 0x0000000400027825 */ /* 0x001fc800078e0202 */
[----:B--2---:R-:W-:Y:S01]  /*0500*/  FADD R17, -R15, R10 ;  /* 0x0000000a0f117221 */ /* 0x004fe20000000100 */
[----:B---3--:R-:W-:-:S03]  /*0510*/  FADD R16, -R13, R8 ;  /* 0x000000080d107221 */ /* 0x008fc60000000100 */
[C---:B----4-:R-:W-:Y:S01]  /*0520*/  FFMA R17, R4.reuse, R17, R15 ;  /* 0x0000001104117223 */ /* 0x050fe2000000000f */
[----:B------:R-:W-:-:S04]  /*0530*/  FFMA R16, R4, R16, R13 ;  /* 0x0000001004107223 */ /* 0x000fc8000000000d */
[----:B------:R-:W-:-:S04]  /*0540*/  FADD R16, -R17, R16 ;  /* 0x0000001011107221 */ /* 0x000fc80000000100 */
[----:B-----5:R-:W-:-:S05]  /*0550*/  FFMA R17, R6, R16, R17 ;  /* 0x0000001006117223 */ /* 0x020fca0000000011 */
[----:B------:R-:W-:Y:S01]  /*0560*/  STG.E desc[UR4][R2.64], R17 ;  /* 0x0000001102007986 */ /* 0x000fe2000c101904 */
[----:B------:R-:W-:Y:S05]  /*0570*/  EXIT ;  /* 0x000000000000794d */ /* 0x000fea0003800000 */
.L_x_0:
[----:B------:R-:W-:-:S00]  /*0580*/  BRA `(.L_x_0) ;  /* 0xfffffffc00fc7947 */ /* 0x000fc0000383ffff */
[----:B------:R-:W-:-:S00]  /*0590*/  NOP ;  /* 0x0000000000007918 */ /* 0x000fc00000000000 */
        /* <DEDUP_REMOVED lines=14> */
.L_x_1:


//--------------------- .nv.constant0.triton_poi_fused__unsafe_index_add_mul_sub_19 --------------------------
	.section	.nv.constant0.triton_poi_fused__unsafe_index_add_mul_sub_19,"a",@progbits
	.sectionflags	@""
	.align	4
.nv.constant0.triton_poi_fused__unsafe_index_add_mul_sub_19:
	.zero		596
